//
// Generated by NVIDIA NVVM Compiler
//
// Compiler Build ID: CL-36424714
// Cuda compilation tools, release 13.0, V13.0.88
// Based on NVVM 20.0.0
//

.version 9.0
.target sm_100
.address_size 64

	// .globl	relu

.visible .entry relu(
	.param .u32 relu_param_0,
	.param .u64 .ptr .align 1 relu_param_1
)
{
	.reg .pred 	%p<4>;
	.reg .b32 	%r<8>;
	.reg .b32 	%f<2>;
	.reg .b64 	%rd<5>;

	ld.param.u32 	%r5, [relu_param_0];
	ld.param.u64 	%rd3, [relu_param_1];
	mov.u32 	%r7, %ctaid.x;
	setp.ge.s32 	%p1, %r7, %r5;
	@%p1 bra 	$L__BB0_5;
	mov.u32 	%r2, %nctaid.x;
	cvta.to.global.u64 	%rd1, %rd3;
$L__BB0_2:
	mul.wide.s32 	%rd4, %r7, 4;
	add.s64 	%rd2, %rd1, %rd4;
	ld.global.f32 	%f1, [%rd2];
	setp.geu.f32 	%p2, %f1, 0f00000000;
	@%p2 bra 	$L__BB0_4;
	mov.b32 	%r6, 0;
	st.global.u32 	[%rd2], %r6;
$L__BB0_4:
	add.s32 	%r7, %r7, %r2;
	setp.lt.s32 	%p3, %r7, %r5;
	@%p3 bra 	$L__BB0_2;
$L__BB0_5:
	ret;

}
	// .globl	sigmoid
.visible .entry sigmoid(
	.param .u32 sigmoid_param_0,
	.param .u64 .ptr .align 1 sigmoid_param_1
)
{
	.reg .pred 	%p<3>;
	.reg .b32 	%r<9>;
	.reg .b32 	%f<15>;
	.reg .b64 	%rd<5>;

	ld.param.u32 	%r5, [sigmoid_param_0];
	ld.param.u64 	%rd2, [sigmoid_param_1];
	mov.u32 	%r8, %ctaid.x;
	setp.ge.s32 	%p1, %r8, %r5;
	@%p1 bra 	$L__BB1_3;
	mov.u32 	%r2, %nctaid.x;
	cvta.to.global.u64 	%rd1, %rd2;
$L__BB1_2:
	mul.wide.s32 	%rd3, %r8, 4;
	add.s64 	%rd4, %rd1, %rd3;
	ld.global.f32 	%f1, [%rd4];
	fma.rn.f32 	%f2, %f1, 0fBBBB989D, 0f3F000000;
	cvt.sat.f32.f32 	%f3, %f2;
	mov.f32 	%f4, 0f4B400001;
	mov.f32 	%f5, 0f437C0000;
	fma.rm.f32 	%f6, %f3, %f5, %f4;
	add.f32 	%f7, %f6, 0fCB40007F;
	neg.f32 	%f8, %f7;
	fma.rn.f32 	%f9, %f1, 0fBFB8AA3B, %f8;
	fma.rn.f32 	%f10, %f1, 0fB2A57060, %f9;
	mov.b32 	%r6, %f6;
	shl.b32 	%r7, %r6, 23;
	mov.b32 	%f11, %r7;
	ex2.approx.ftz.f32 	%f12, %f10;
	fma.rn.f32 	%f13, %f12, %f11, 0f3F800000;
	rcp.rn.f32 	%f14, %f13;
	st.global.f32 	[%rd4], %f14;
	add.s32 	%r8, %r8, %r2;
	setp.lt.s32 	%p2, %r8, %r5;
	@%p2 bra 	$L__BB1_2;
$L__BB1_3:
	ret;

}
	// .globl	reluDerivative
.visible .entry reluDerivative(
	.param .u32 reluDerivative_param_0,
	.param .u64 .ptr .align 1 reluDerivative_param_1
)
{
	.reg .pred 	%p<4>;
	.reg .b32 	%r<7>;
	.reg .b32 	%f<3>;
	.reg .b64 	%rd<5>;

	ld.param.u32 	%r5, [reluDerivative_param_0];
	ld.param.u64 	%rd2, [reluDerivative_param_1];
	mov.u32 	%r6, %ctaid.x;
	setp.ge.s32 	%p1, %r6, %r5;
	@%p1 bra 	$L__BB2_3;
	mov.u32 	%r2, %nctaid.x;
	cvta.to.global.u64 	%rd1, %rd2;
$L__BB2_2:
	mul.wide.s32 	%rd3, %r6, 4;
	add.s64 	%rd4, %rd1, %rd3;
	ld.global.f32 	%f1, [%rd4];
	setp.gtu.f32 	%p2, %f1, 0f00000000;
	selp.f32 	%f2, 0f3F800000, 0f00000000, %p2;
	st.global.f32 	[%rd4], %f2;
	add.s32 	%r6, %r6, %r2;
	setp.lt.s32 	%p3, %r6, %r5;
	@%p3 bra 	$L__BB2_2;
$L__BB2_3:
	ret;

}
	// .globl	sigmoidDerivative
.visible .entry sigmoidDerivative(
	.param .u32 sigmoidDerivative_param_0,
	.param .u64 .ptr .align 1 sigmoidDerivative_param_1
)
{
	.reg .pred 	%p<3>;
	.reg .b32 	%r<9>;
	.reg .b32 	%f<18>;
	.reg .b64 	%rd<5>;

	ld.param.u32 	%r5, [sigmoidDerivative_param_0];
	ld.param.u64 	%rd2, [sigmoidDerivative_param_1];
	mov.u32 	%r8, %ctaid.x;
	setp.ge.s32 	%p1, %r8, %r5;
	@%p1 bra 	$L__BB3_3;
	mov.u32 	%r2, %nctaid.x;
	cvta.to.global.u64 	%rd1, %rd2;
$L__BB3_2:
	mul.wide.s32 	%rd3, %r8, 4;
	add.s64 	%rd4, %rd1, %rd3;
	ld.global.f32 	%f1, [%rd4];
	fma.rn.f32 	%f2, %f1, 0fBBBB989D, 0f3F000000;
	cvt.sat.f32.f32 	%f3, %f2;
	mov.f32 	%f4, 0f4B400001;
	mov.f32 	%f5, 0f437C0000;
	fma.rm.f32 	%f6, %f3, %f5, %f4;
	add.f32 	%f7, %f6, 0fCB40007F;
	neg.f32 	%f8, %f7;
	fma.rn.f32 	%f9, %f1, 0fBFB8AA3B, %f8;
	fma.rn.f32 	%f10, %f1, 0fB2A57060, %f9;
	mov.b32 	%r6, %f6;
	shl.b32 	%r7, %r6, 23;
	mov.b32 	%f11, %r7;
	ex2.approx.ftz.f32 	%f12, %f10;
	fma.rn.f32 	%f13, %f12, %f11, 0f3F800000;
	rcp.rn.f32 	%f14, %f13;
	mov.f32 	%f15, 0f3F800000;
	sub.f32 	%f16, %f15, %f14;
	mul.f32 	%f17, %f14, %f16;
	st.global.f32 	[%rd4], %f17;
	add.s32 	%r8, %r8, %r2;
	setp.lt.s32 	%p2, %r8, %r5;
	@%p2 bra 	$L__BB3_2;
$L__BB3_3:
	ret;

}


// ===== COMPILED SASS (sm_100) =====

	.target	sm_100

	.elftype	@"ET_EXEC"


//--------------------- .note.nv.tkinfo           --------------------------
	.section	.note.nv.tkinfo,"",@"SHT_NOTE"
	.sectionflags	@"SHF_NOTE_NV_TKINFO"
	.tkinfo
        /*0018*/ 	.word	0x00000002
        /*0030*/ 	.string	""
        /*0030*/ 	.string	"ptxas"
        /*0030*/ 	.string	"Cuda compilation tools, release 13.0, V13.0.88"
        /*0030*/ 	.string	"Build cuda_13.0.r13.0/compiler.36424714_0"
        /*0030*/ 	.string	"-arch sm_100 -m 64 "



//--------------------- .note.nv.cuinfo           --------------------------
	.section	.note.nv.cuinfo,"",@"SHT_NOTE"
	.sectionflags	@"SHF_NOTE_NV_CUINFO"
        /*0018*/ 	.short	0x0002
        /*001a*/ 	.short	0x0064
        /*001c*/ 	.short	0x0082
	.zero		2


//--------------------- .nv.info                  --------------------------
	.section	.nv.info,"",@"SHT_CUDA_INFO"
	.align	4


	//----- nvinfo : EIATTR_REGCOUNT
	.align		4
        /*0000*/ 	.byte	0x04, 0x2f
        /*0002*/ 	.short	(.L_1 - .L_0)
	.align		4
.L_0:
        /*0004*/ 	.word	index@(relu)
        /*0008*/ 	.word	0x0000000a


	//----- nvinfo : EIATTR_FRAME_SIZE
	.align		4
.L_1:
        /*000c*/ 	.byte	0x04, 0x11
        /*000e*/ 	.short	(.L_3 - .L_2)
	.align		4
.L_2:
        /*0010*/ 	.word	index@(relu)
        /*0014*/ 	.word	0x00000000


	//----- nvinfo : EIATTR_REGCOUNT
	.align		4
.L_3:
        /*0018*/ 	.byte	0x04, 0x2f
        /*001a*/ 	.short	(.L_5 - .L_4)
	.align		4
.L_4:
        /*001c*/ 	.word	index@(sigmoid)
        /*0020*/ 	.word	0x00000013


	//----- nvinfo : EIATTR_FRAME_SIZE
	.align		4
.L_5:
        /*0024*/ 	.byte	0x04, 0x11
        /*0026*/ 	.short	(.L_7 - .L_6)
	.align		4
.L_6:
        /*0028*/ 	.word	index@($__internal_1_$__cuda_sm20_rcp_rn_f32_slowpath)
        /*002c*/ 	.word	0x00000000


	//----- nvinfo : EIATTR_FRAME_SIZE
	.align		4
.L_7:
        /*0030*/ 	.byte	0x04, 0x11
        /*0032*/ 	.short	(.L_9 - .L_8)
	.align		4
.L_8:
        /*0034*/ 	.word	index@(sigmoid)
        /*0038*/ 	.word	0x00000000


	//----- nvinfo : EIATTR_REGCOUNT
	.align		4
.L_9:
        /*003c*/ 	.byte	0x04, 0x2f
        /*003e*/ 	.short	(.L_11 - .L_10)
	.align		4
.L_10:
        /*0040*/ 	.word	index@(reluDerivative)
        /*0044*/ 	.word	0x0000000c


	//----- nvinfo : EIATTR_FRAME_SIZE
	.align		4
.L_11:
        /*0048*/ 	.byte	0x04, 0x11
        /*004a*/ 	.short	(.L_13 - .L_12)
	.align		4
.L_12:
        /*004c*/ 	.word	index@(reluDerivative)
        /*0050*/ 	.word	0x00000000


	//----- nvinfo : EIATTR_REGCOUNT
	.align		4
.L_13:
        /*0054*/ 	.byte	0x04, 0x2f
        /*0056*/ 	.short	(.L_15 - .L_14)
	.align		4
.L_14:
        /*0058*/ 	.word	index@(sigmoidDerivative)
        /*005c*/ 	.word	0x00000013


	//----- nvinfo : EIATTR_FRAME_SIZE
	.align		4
.L_15:
        /*0060*/ 	.byte	0x04, 0x11
        /*0062*/ 	.short	(.L_17 - .L_16)
	.align		4
.L_16:
        /*0064*/ 	.word	index@($__internal_0_$__cuda_sm20_rcp_rn_f32_slowpath)
        /*0068*/ 	.word	0x00000000


	//----- nvinfo : EIATTR_FRAME_SIZE
	.align		4
.L_17:
        /*006c*/ 	.byte	0x04, 0x11
        /*006e*/ 	.short	(.L_19 - .L_18)
	.align		4
.L_18:
        /*0070*/ 	.word	index@(sigmoidDerivative)
        /*0074*/ 	.word	0x00000000


	//----- nvinfo : EIATTR_MIN_STACK_SIZE
	.align		4
.L_19:
        /*0078*/ 	.byte	0x04, 0x12
        /*007a*/ 	.short	(.L_21 - .L_20)
	.align		4
.L_20:
        /*007c*/ 	.word	index@(sigmoidDerivative)
        /*0080*/ 	.word	0x00000000


	//----- nvinfo : EIATTR_MIN_STACK_SIZE
	.align		4
.L_21:
        /*0084*/ 	.byte	0x04, 0x12
        /*0086*/ 	.short	(.L_23 - .L_22)
	.align		4
.L_22:
        /*0088*/ 	.word	index@(reluDerivative)
        /*008c*/ 	.word	0x00000000


	//----- nvinfo : EIATTR_MIN_STACK_SIZE
	.align		4
.L_23:
        /*0090*/ 	.byte	0x04, 0x12
        /*0092*/ 	.short	(.L_25 - .L_24)
	.align		4
.L_24:
        /*0094*/ 	.word	index@(sigmoid)
        /*0098*/ 	.word	0x00000000


	//----- nvinfo : EIATTR_MIN_STACK_SIZE
	.align		4
.L_25:
        /*009c*/ 	.byte	0x04, 0x12
        /*009e*/ 	.short	(.L_27 - .L_26)
	.align		4
.L_26:
        /*00a0*/ 	.word	index@(relu)
        /*00a4*/ 	.word	0x00000000
.L_27:


//--------------------- .nv.compat                --------------------------
	.section	.nv.compat,"",@"SHT_CUDA_COMPAT_INFO"
	.align	4
        /*0000*/ 	.byte	0x02, 0x09, 0x00, 0x00, 0x02, 0x02, 0x01, 0x00, 0x02, 0x05, 0x05, 0x00, 0x03, 0x07, 0x01, 0x01
        /*0010*/ 	.byte	0x02, 0x03, 0x00, 0x00, 0x02, 0x06, 0x01, 0x00, 0x04, 0x0b, 0x08, 0x00, 0x09, 0x00, 0x00, 0x00
        /*0020*/ 	.byte	0x00, 0x00, 0x00, 0x00


//--------------------- .nv.info.sigmoidDerivative --------------------------
	.section	.nv.info.sigmoidDerivative,"",@"SHT_CUDA_INFO"
	.sectionflags	@""
	.align	4


	//----- nvinfo : EIATTR_CUDA_API_VERSION
	.align		4
        /*0000*/ 	.byte	0x04, 0x37
        /*0002*/ 	.short	(.L_29 - .L_28)
.L_28:
        /*0004*/ 	.word	0x00000082


	//----- nvinfo : EIATTR_KPARAM_INFO
	.align		4
.L_29:
        /*0008*/ 	.byte	0x04, 0x17
        /*000a*/ 	.short	(.L_31 - .L_30)
.L_30:
        /*000c*/ 	.word	0x00000000
        /*0010*/ 	.short	0x0001
        /*0012*/ 	.short	0x0008
        /*0014*/ 	.byte	0x00, 0xf5, 0x21, 0x00


	//----- nvinfo : EIATTR_KPARAM_INFO
	.align		4
.L_31:
        /*0018*/ 	.byte	0x04, 0x17
        /*001a*/ 	.short	(.L_33 - .L_32)
.L_32:
        /*001c*/ 	.word	0x00000000
        /*0020*/ 	.short	0x0000
        /*0022*/ 	.short	0x0000
        /*0024*/ 	.byte	0x00, 0xf0, 0x11, 0x00


	//----- nvinfo : EIATTR_SPARSE_MMA_MASK
	.align		4
.L_33:
        /*0028*/ 	.byte	0x03, 0x50
        /*002a*/ 	.short	0x0000


	//----- nvinfo : EIATTR_MAXREG_COUNT
	.align		4
        /*002c*/ 	.byte	0x03, 0x1b
        /*002e*/ 	.short	0x00ff


	//----- nvinfo : EIATTR_MERCURY_ISA_VERSION
	.align		4
        /*0030*/ 	.byte	0x03, 0x5f
        /*0032*/ 	.short	0x0101


	//----- nvinfo : EIATTR_VRC_CTA_INIT_COUNT
	.align		4
        /*0034*/ 	.byte	0x02, 0x4a
	.zero		1
	.zero		1


	//----- nvinfo : EIATTR_EXIT_INSTR_OFFSETS
	.align		4
        /*0038*/ 	.byte	0x04, 0x1c
        /*003a*/ 	.short	(.L_35 - .L_34)


	//   ....[0]....
.L_34:
        /*003c*/ 	.word	0x00000040


	//   ....[1]....
        /*0040*/ 	.word	0x00000270


	//----- nvinfo : EIATTR_CRS_STACK_SIZE
	.align		4
.L_35:
        /*0044*/ 	.byte	0x04, 0x1e
        /*0046*/ 	.short	(.L_37 - .L_36)
.L_36:
        /*0048*/ 	.word	0x00000000


	//----- nvinfo : EIATTR_CBANK_PARAM_SIZE
	.align		4
.L_37:
        /*004c*/ 	.byte	0x03, 0x19
        /*004e*/ 	.short	0x0010


	//----- nvinfo : EIATTR_PARAM_CBANK
	.align		4
        /*0050*/ 	.byte	0x04, 0x0a
        /*0052*/ 	.short	(.L_39 - .L_38)
	.align		4
.L_38:
        /*0054*/ 	.word	index@(.nv.constant0.sigmoidDerivative)
        /*0058*/ 	.short	0x0380
        /*005a*/ 	.short	0x0010


	//----- nvinfo : EIATTR_SW_WAR
	.align		4
.L_39:
        /*005c*/ 	.byte	0x04, 0x36
        /*005e*/ 	.short	(.L_41 - .L_40)
.L_40:
        /*0060*/ 	.word	0x00000008
.L_41:


//--------------------- .nv.info.reluDerivative   --------------------------
	.section	.nv.info.reluDerivative,"",@"SHT_CUDA_INFO"
	.sectionflags	@""
	.align	4


	//----- nvinfo : EIATTR_CUDA_API_VERSION
	.align		4
        /*0000*/ 	.byte	0x04, 0x37
        /*0002*/ 	.short	(.L_43 - .L_42)
.L_42:
        /*0004*/ 	.word	0x00000082


	//----- nvinfo : EIATTR_KPARAM_INFO
	.align		4
.L_43:
        /*0008*/ 	.byte	0x04, 0x17
        /*000a*/ 	.short	(.L_45 - .L_44)
.L_44:
        /*000c*/ 	.word	0x00000000
        /*0010*/ 	.short	0x0001
        /*0012*/ 	.short	0x0008
        /*0014*/ 	.byte	0x00, 0xf5, 0x21, 0x00


	//----- nvinfo : EIATTR_KPARAM_INFO
	.align		4
.L_45:
        /*0018*/ 	.byte	0x04, 0x17
        /*001a*/ 	.short	(.L_47 - .L_46)
.L_46:
        /*001c*/ 	.word	0x00000000
        /*0020*/ 	.short	0x0000
        /*0022*/ 	.short	0x0000
        /*0024*/ 	.byte	0x00, 0xf0, 0x11, 0x00


	//----- nvinfo : EIATTR_SPARSE_MMA_MASK
	.align		4
.L_47:
        /*0028*/ 	.byte	0x03, 0x50
        /*002a*/ 	.short	0x0000


	//----- nvinfo : EIATTR_MAXREG_COUNT
	.align		4
        /*002c*/ 	.byte	0x03, 0x1b
        /*002e*/ 	.short	0x00ff


	//----- nvinfo : EIATTR_MERCURY_ISA_VERSION
	.align		4
        /*0030*/ 	.byte	0x03, 0x5f
        /*0032*/ 	.short	0x0101


	//----- nvinfo : EIATTR_VRC_CTA_INIT_COUNT
	.align		4
        /*0034*/ 	.byte	0x02, 0x4a
	.zero		1
	.zero		1


	//----- nvinfo : EIATTR_EXIT_INSTR_OFFSETS
	.align		4
        /*0038*/ 	.byte	0x04, 0x1c
        /*003a*/ 	.short	(.L_49 - .L_48)


	//   ....[0]....
.L_48:
        /*003c*/ 	.word	0x00000040


	//   ....[1]....
        /*0040*/ 	.word	0x00000100


	//----- nvinfo : EIATTR_CBANK_PARAM_SIZE
	.align		4
.L_49:
        /*0044*/ 	.byte	0x03, 0x19
        /*0046*/ 	.short	0x0010


	//----- nvinfo : EIATTR_PARAM_CBANK
	.align		4
        /*0048*/ 	.byte	0x04, 0x0a
        /*004a*/ 	.short	(.L_51 - .L_50)
	.align		4
.L_50:
        /*004c*/ 	.word	index@(.nv.constant0.reluDerivative)
        /*0050*/ 	.short	0x0380
        /*0052*/ 	.short	0x0010


	//----- nvinfo : EIATTR_SW_WAR
	.align		4
.L_51:
        /*0054*/ 	.byte	0x04, 0x36
        /*0056*/ 	.short	(.L_53 - .L_52)
.L_52:
        /*0058*/ 	.word	0x00000008
.L_53:


//--------------------- .nv.info.sigmoid          --------------------------
	.section	.nv.info.sigmoid,"",@"SHT_CUDA_INFO"
	.sectionflags	@""
	.align	4


	//----- nvinfo : EIATTR_CUDA_API_VERSION
	.align		4
        /*0000*/ 	.byte	0x04, 0x37
        /*0002*/ 	.short	(.L_55 - .L_54)
.L_54:
        /*0004*/ 	.word	0x00000082


	//----- nvinfo : EIATTR_KPARAM_INFO
	.align		4
.L_55:
        /*0008*/ 	.byte	0x04, 0x17
        /*000a*/ 	.short	(.L_57 - .L_56)
.L_56:
        /*000c*/ 	.word	0x00000000
        /*0010*/ 	.short	0x0001
        /*0012*/ 	.short	0x0008
        /*0014*/ 	.byte	0x00, 0xf5, 0x21, 0x00


	//----- nvinfo : EIATTR_KPARAM_INFO
	.align		4
.L_57:
        /*0018*/ 	.byte	0x04, 0x17
        /*001a*/ 	.short	(.L_59 - .L_58)
.L_58:
        /*001c*/ 	.word	0x00000000
        /*0020*/ 	.short	0x0000
        /*0022*/ 	.short	0x0000
        /*0024*/ 	.byte	0x00, 0xf0, 0x11, 0x00


	//----- nvinfo : EIATTR_SPARSE_MMA_MASK
	.align		4
.L_59:
        /*0028*/ 	.byte	0x03, 0x50
        /*002a*/ 	.short	0x0000


	//----- nvinfo : EIATTR_MAXREG_COUNT
	.align		4
        /*002c*/ 	.byte	0x03, 0x1b
        /*002e*/ 	.short	0x00ff


	//----- nvinfo : EIATTR_MERCURY_ISA_VERSION
	.align		4
        /*0030*/ 	.byte	0x03, 0x5f
        /*0032*/ 	.short	0x0101


	//----- nvinfo : EIATTR_VRC_CTA_INIT_COUNT
	.align		4
        /*0034*/ 	.byte	0x02, 0x4a
	.zero		1
	.zero		1


	//----- nvinfo : EIATTR_EXIT_INSTR_OFFSETS
	.align		4
        /*0038*/ 	.byte	0x04, 0x1c
        /*003a*/ 	.short	(.L_61 - .L_60)


	//   ....[0]....
.L_60:
        /*003c*/ 	.word	0x00000040


	//   ....[1]....
        /*0040*/ 	.word	0x00000260


	//----- nvinfo : EIATTR_CRS_STACK_SIZE
	.align		4
.L_61:
        /*0044*/ 	.byte	0x04, 0x1e
        /*0046*/ 	.short	(.L_63 - .L_62)
.L_62:
        /*0048*/ 	.word	0x00000000


	//----- nvinfo : EIATTR_CBANK_PARAM_SIZE
	.align		4
.L_63:
        /*004c*/ 	.byte	0x03, 0x19
        /*004e*/ 	.short	0x0010


	//----- nvinfo : EIATTR_PARAM_CBANK
	.align		4
        /*0050*/ 	.byte	0x04, 0x0a
        /*0052*/ 	.short	(.L_65 - .L_64)
	.align		4
.L_64:
        /*0054*/ 	.word	index@(.nv.constant0.sigmoid)
        /*0058*/ 	.short	0x0380
        /*005a*/ 	.short	0x0010


	//----- nvinfo : EIATTR_SW_WAR
	.align		4
.L_65:
        /*005c*/ 	.byte	0x04, 0x36
        /*005e*/ 	.short	(.L_67 - .L_66)
.L_66:
        /*0060*/ 	.word	0x00000008
.L_67:


//--------------------- .nv.info.relu             --------------------------
	.section	.nv.info.relu,"",@"SHT_CUDA_INFO"
	.sectionflags	@""
	.align	4


	//----- nvinfo : EIATTR_CUDA_API_VERSION
	.align		4
        /*0000*/ 	.byte	0x04, 0x37
        /*0002*/ 	.short	(.L_69 - .L_68)
.L_68:
        /*0004*/ 	.word	0x00000082


	//----- nvinfo : EIATTR_KPARAM_INFO
	.align		4
.L_69:
        /*0008*/ 	.byte	0x04, 0x17
        /*000a*/ 	.short	(.L_71 - .L_70)
.L_70:
        /*000c*/ 	.word	0x00000000
        /*0010*/ 	.short	0x0001
        /*0012*/ 	.short	0x0008
        /*0014*/ 	.byte	0x00, 0xf5, 0x21, 0x00


	//----- nvinfo : EIATTR_KPARAM_INFO
	.align		4
.L_71:
        /*0018*/ 	.byte	0x04, 0x17
        /*001a*/ 	.short	(.L_73 - .L_72)
.L_72:
        /*001c*/ 	.word	0x00000000
        /*0020*/ 	.short	0x0000
        /*0022*/ 	.short	0x0000
        /*0024*/ 	.byte	0x00, 0xf0, 0x11, 0x00


	//----- nvinfo : EIATTR_SPARSE_MMA_MASK
	.align		4
.L_73:
        /*0028*/ 	.byte	0x03, 0x50
        /*002a*/ 	.short	0x0000


	//----- nvinfo : EIATTR_MAXREG_COUNT
	.align		4
        /*002c*/ 	.byte	0x03, 0x1b
        /*002e*/ 	.short	0x00ff


	//----- nvinfo : EIATTR_MERCURY_ISA_VERSION
	.align		4
        /*0030*/ 	.byte	0x03, 0x5f
        /*0032*/ 	.short	0x0101


	//----- nvinfo : EIATTR_VRC_CTA_INIT_COUNT
	.align		4
        /*0034*/ 	.byte	0x02, 0x4a
	.zero		1
	.zero		1


	//----- nvinfo : EIATTR_EXIT_INSTR_OFFSETS
	.align		4
        /*0038*/ 	.byte	0x04, 0x1c
        /*003a*/ 	.short	(.L_75 - .L_74)


	//   ....[0]....
.L_74:
        /*003c*/ 	.word	0x00000040


	//   ....[1]....
        /*0040*/ 	.word	0x00000110


	//----- nvinfo : EIATTR_CBANK_PARAM_SIZE
	.align		4
.L_75:
        /*0044*/ 	.byte	0x03, 0x19
        /*0046*/ 	.short	0x0010


	//----- nvinfo : EIATTR_PARAM_CBANK
	.align		4
        /*0048*/ 	.byte	0x04, 0x0a
        /*004a*/ 	.short	(.L_77 - .L_76)
	.align		4
.L_76:
        /*004c*/ 	.word	index@(.nv.constant0.relu)
        /*0050*/ 	.short	0x0380
        /*0052*/ 	.short	0x0010


	//----- nvinfo : EIATTR_SW_WAR
	.align		4
.L_77:
        /*0054*/ 	.byte	0x04, 0x36
        /*0056*/ 	.short	(.L_79 - .L_78)
.L_78:
        /*0058*/ 	.word	0x00000008
.L_79:


//--------------------- .nv.callgraph             --------------------------
	.section	.nv.callgraph,"",@"SHT_CUDA_CALLGRAPH"
	.align	4
	.sectionentsize	8
	.align		4
        /*0000*/ 	.word	0x00000000
	.align		4
        /*0004*/ 	.word	0xffffffff
	.align		4
        /*0008*/ 	.word	0x00000000
	.align		4
        /*000c*/ 	.word	0xfffffffe
	.align		4
        /*0010*/ 	.word	0x00000000
	.align		4
        /*0014*/ 	.word	0xfffffffd
	.align		4
        /*0018*/ 	.word	0x00000000
	.align		4
        /*001c*/ 	.word	0xfffffffc


//--------------------- .text.sigmoidDerivative   --------------------------
	.section	.text.sigmoidDerivative,"ax",@progbits
	.align	128
        .global         sigmoidDerivative
        .type           sigmoidDerivative,@function
        .size           sigmoidDerivative,(.L_x_18 - sigmoidDerivative)
        .other          sigmoidDerivative,@"STO_CUDA_ENTRY STV_DEFAULT"
sigmoidDerivative:
.text.sigmoidDerivative:
[----:B------:R-:W-:Y:S08]  /*0000*/  LDC R1, c[0x0][0x37c] ;  /* 0x0000df00ff017b82 */ /* 0x000ff00000000800 */
[----:B------:R-:W0:Y:S08]  /*0010*/  S2UR UR4, SR_CTAID.X ;  /* 0x00000000000479c3 */ /* 0x000e300000002500 */
[----:B------:R-:W0:Y:S02]  /*0020*/  LDC R0, c[0x0][0x380] ;  /* 0x0000e000ff007b82 */ /* 0x000e240000000800 */
[----:B0-----:R-:W-:-:S13]  /*0030*/  ISETP.LE.AND P0, PT, R0, UR4, PT ;  /* 0x0000000400007c0c */ /* 0x001fda000bf03270 */
[----:B------:R-:W-:Y:S05]  /*0040*/  @P0 EXIT ;  /* 0x000000000000094d */ /* 0x000fea0003800000 */
[----:B------:R-:W0:Y:S01]  /*0050*/  LDC R6, c[0x0][0x370] ;  /* 0x0000dc00ff067b82 */ /* 0x000e220000000800 */
[----:B------:R-:W-:Y:S01]  /*0060*/  IMAD.U32 R7, RZ, RZ, UR4 ;  /* 0x00000004ff077e24 */ /* 0x000fe2000f8e00ff */
[----:B------:R-:W1:Y:S01]  /*0070*/  LDCU.64 UR6, c[0x0][0x358] ;  /* 0x00006b00ff0677ac */ /* 0x000e620008000a00 */
[----:B------:R-:W2:Y:S05]  /*0080*/  LDCU UR5, c[0x0][0x380] ;  /* 0x00007000ff0577ac */ /* 0x000eaa0008000800 */
[----:B------:R-:W3:Y:S02]  /*0090*/  LDC.64 R2, c[0x0][0x388] ;  /* 0x0000e200ff027b82 */ /* 0x000ee40000000a00 */
.L_x_2:
[----:B---34-:R-:W-:-:S05]  /*00a0*/  IMAD.WIDE R4, R7, 0x4, R2 ;  /* 0x0000000407047825 */ /* 0x018fca00078e0202 */
[----:B-1----:R-:W3:Y:S01]  /*00b0*/  LDG.E R0, desc[UR6][R4.64] ;  /* 0x0000000604007981 */ /* 0x002ee2000c1e1900 */
[----:B------:R-:W-:Y:S02]  /*00c0*/  HFMA2 R11, -RZ, RZ, 3.7421875, 0 ;  /* 0x437c0000ff0b7431 */ /* 0x000fe400000001ff */
[----:B------:R-:W-:Y:S01]  /*00d0*/  IMAD.MOV.U32 R9, RZ, RZ, 0x3bbb989d ;  /* 0x3bbb989dff097424 */ /* 0x000fe200078e00ff */
[----:B0-----:R-:W-:-:S04]  /*00e0*/  IADD3 R7, PT, PT, R6, R7, RZ ;  /* 0x0000000706077210 */ /* 0x001fc80007ffe0ff */
[----:B--2---:R-:W-:Y:S01]  /*00f0*/  ISETP.GE.AND P3, PT, R7, UR5, PT ;  /* 0x0000000507007c0c */ /* 0x004fe2000bf66270 */
[----:B---3--:R-:W-:-:S04]  /*0100*/  FFMA.SAT R8, R0, -R9, 0.5 ;  /* 0x3f00000000087423 */ /* 0x008fc80000002809 */
[----:B------:R-:W-:-:S04]  /*0110*/  FFMA.RM R8, R8, R11, 12582913 ;  /* 0x4b40000108087423 */ /* 0x000fc8000000400b */
[C---:B------:R-:W-:Y:S01]  /*0120*/  FADD R9, R8.reuse, -12583039 ;  /* 0xcb40007f08097421 */ /* 0x040fe20000000000 */
[----:B------:R-:W-:-:S03]  /*0130*/  IMAD.SHL.U32 R8, R8, 0x800000, RZ ;  /* 0x0080000008087824 */ /* 0x000fc600078e00ff */
[----:B------:R-:W-:-:S04]  /*0140*/  FFMA R9, R0, -1.4426950216293334961, -R9 ;  /* 0xbfb8aa3b00097823 */ /* 0x000fc80000000809 */
[----:B------:R-:W-:-:S06]  /*0150*/  FFMA R9, R0, -1.925963033500011079e-08, R9 ;  /* 0xb2a5706000097823 */ /* 0x000fcc0000000009 */
[----:B------:R-:W0:Y:S02]  /*0160*/  MUFU.EX2 R9, R9 ;  /* 0x0000000900097308 */ /* 0x000e240000000800 */
[----:B0-----:R-:W-:-:S04]  /*0170*/  FFMA R11, R8, R9, 1 ;  /* 0x3f800000080b7423 */ /* 0x001fc80000000009 */
[----:B------:R-:W-:-:S05]  /*0180*/  VIADD R0, R11, 0x1800000 ;  /* 0x018000000b007836 */ /* 0x000fca0000000000 */
[----:B------:R-:W-:-:S04]  /*0190*/  LOP3.LUT R0, R0, 0x7f800000, RZ, 0xc0, !PT ;  /* 0x7f80000000007812 */ /* 0x000fc800078ec0ff */
[----:B------:R-:W-:-:S13]  /*01a0*/  ISETP.GT.U32.AND P0, PT, R0, 0x1ffffff, PT ;  /* 0x01ffffff0000780c */ /* 0x000fda0003f04070 */
[----:B------:R-:W-:Y:S05]  /*01b0*/  @P0 BRA `(.L_x_0) ;  /* 0x00000000000c0947 */ /* 0x000fea0003800000 */
[----:B------:R-:W-:-:S07]  /*01c0*/  MOV R8, 0x1e0 ;  /* 0x000001e000087802 */ /* 0x000fce0000000f00 */
[----:B------:R-:W-:Y:S05]  /*01d0*/  CALL.REL.NOINC `($__internal_0_$__cuda_sm20_rcp_rn_f32_slowpath) ;  /* 0x0000000000287944 */ /* 0x000fea0003c00000 */
[----:B------:R-:W-:Y:S05]  /*01e0*/  BRA `(.L_x_1) ;  /* 0x0000000000107947 */ /* 0x000fea0003800000 */
.L_x_0:
[----:B------:R-:W0:Y:S02]  /*01f0*/  MUFU.RCP R0, R11 ;  /* 0x0000000b00007308 */ /* 0x000e240000001000 */
[----:B0-----:R-:W-:-:S04]  /*0200*/  FFMA R8, R11, R0, -1 ;  /* 0xbf8000000b087423 */ /* 0x001fc80000000000 */
[----:B------:R-:W-:-:S04]  /*0210*/  FADD.FTZ R9, -R8, -RZ ;  /* 0x800000ff08097221 */ /* 0x000fc80000010100 */
[----:B------:R-:W-:-:S07]  /*0220*/  FFMA R0, R0, R9, R0 ;  /* 0x0000000900007223 */ /* 0x000fce0000000000 */
.L_x_1:
[----:B------:R-:W-:-:S04]  /*0230*/  FADD R9, -R0, 1 ;  /* 0x3f80000000097421 */ /* 0x000fc80000000100 */
[----:B------:R-:W-:-:S05]  /*0240*/  FMUL R9, R9, R0 ;  /* 0x0000000009097220 */ /* 0x000fca0000400000 */
[----:B------:R4:W-:Y:S01]  /*0250*/  STG.E desc[UR6][R4.64], R9 ;  /* 0x0000000904007986 */ /* 0x0009e2000c101906 */
[----:B------:R-:W-:Y:S05]  /*0260*/  @!P3 BRA `(.L_x_2) ;  /* 0xfffffffc008cb947 */ /* 0x000fea000383ffff */
[----:B------:R-:W-:Y:S05]  /*0270*/  EXIT ;  /* 0x000000000000794d */ /* 0x000fea0003800000 */
        .weak           $__internal_0_$__cuda_sm20_rcp_rn_f32_slowpath
        .type           $__internal_0_$__cuda_sm20_rcp_rn_f32_slowpath,@function
        .size           $__internal_0_$__cuda_sm20_rcp_rn_f32_slowpath,(.L_x_18 - $__internal_0_$__cuda_sm20_rcp_rn_f32_slowpath)
$__internal_0_$__cuda_sm20_rcp_rn_f32_slowpath:
[----:B------:R-:W-:-:S05]  /*0280*/  IMAD.SHL.U32 R0, R11, 0x2, RZ ;  /* 0x000000020b007824 */ /* 0x000fca00078e00ff */
[----:B------:R-:W-:Y:S01]  /*0290*/  SHF.R.U32.HI R14, RZ, 0x18, R0 ;  /* 0x00000018ff0e7819 */ /* 0x000fe20000011600 */
[----:B------:R-:W-:-:S03]  /*02a0*/  IMAD.MOV.U32 R0, RZ, RZ, R11 ;  /* 0x000000ffff007224 */ /* 0x000fc600078e000b */
[----:B------:R-:W-:-:S13]  /*02b0*/  ISETP.NE.U32.AND P0, PT, R14, RZ, PT ;  /* 0x000000ff0e00720c */ /* 0x000fda0003f05070 */
[----:B------:R-:W-:Y:S05]  /*02c0*/  @P0 BRA `(.L_x_3) ;  /* 0x00000000002c0947 */ /* 0x000fea0003800000 */
[----:B------:R-:W-:-:S04]  /*02d0*/  SHF.L.U32 R9, R0, 0x1, RZ ;  /* 0x0000000100097819 */ /* 0x000fc800000006ff */
[----:B------:R-:W-:-:S13]  /*02e0*/  ISETP.NE.AND P0, PT, R9, RZ, PT ;  /* 0x000000ff0900720c */ /* 0x000fda0003f05270 */
[----:B------:R0:W1:Y:S01]  /*02f0*/  @!P0 MUFU.RCP R9, R0 ;  /* 0x0000000000098308 */ /* 0x0000620000001000 */
[----:B------:R-:W-:Y:S05]  /*0300*/  @!P0 BRA `(.L_x_4) ;  /* 0x0000000000a48947 */ /* 0x000fea0003800000 */
[----:B------:R-:W-:-:S04]  /*0310*/  FFMA R10, R0, 1.84467440737095516160e+19, RZ ;  /* 0x5f800000000a7823 */ /* 0x000fc800000000ff */
[----:B-1----:R-:W0:Y:S02]  /*0320*/  MUFU.RCP R9, R10 ;  /* 0x0000000a00097308 */ /* 0x002e240000001000 */
[----:B0-----:R-:W-:-:S04]  /*0330*/  FFMA R0, R10, R9, -1 ;  /* 0xbf8000000a007423 */ /* 0x001fc80000000009 */
[----:B------:R-:W-:-:S04]  /*0340*/  FADD.FTZ R0, -R0, -RZ ;  /* 0x800000ff00007221 */ /* 0x000fc80000010100 */
[----:B------:R-:W-:-:S04]  /*0350*/  FFMA R0, R9, R0, R9 ;  /* 0x0000000009007223 */ /* 0x000fc80000000009 */
[----:B------:R-:W-:Y:S01]  /*0360*/  FFMA R9, R0, 1.84467440737095516160e+19, RZ ;  /* 0x5f80000000097823 */ /* 0x000fe200000000ff */
[----:B------:R-:W-:Y:S06]  /*0370*/  BRA `(.L_x_4) ;  /* 0x0000000000887947 */ /* 0x000fec0003800000 */
.L_x_3:
[----:B------:R-:W-:-:S05]  /*0380*/  VIADD R16, R14, 0xffffff03 ;  /* 0xffffff030e107836 */ /* 0x000fca0000000000 */
[----:B------:R-:W-:-:S13]  /*0390*/  ISETP.GT.U32.AND P0, PT, R16, 0x1, PT ;  /* 0x000000011000780c */ /* 0x000fda0003f04070 */
[----:B------:R-:W-:Y:S05]  /*03a0*/  @P0 BRA `(.L_x_5) ;  /* 0x0000000000780947 */ /* 0x000fea0003800000 */
[----:B------:R-:W-:Y:S01]  /*03b0*/  LOP3.LUT R9, R0, 0x7fffff, RZ, 0xc0, !PT ;  /* 0x007fffff00097812 */ /* 0x000fe200078ec0ff */
[----:B------:R-:W-:-:S03]  /*03c0*/  IMAD.MOV.U32 R13, RZ, RZ, 0x3 ;  /* 0x00000003ff0d7424 */ /* 0x000fc600078e00ff */
[----:B------:R-:W-:Y:S02]  /*03d0*/  LOP3.LUT R9, R9, 0x3f800000, RZ, 0xfc, !PT ;  /* 0x3f80000009097812 */ /* 0x000fe400078efcff */
[----:B------:R-:W-:Y:S02]  /*03e0*/  SHF.L.U32 R13, R13, R16, RZ ;  /* 0x000000100d0d7219 */ /* 0x000fe400000006ff */
[----:B------:R-:W0:Y:S02]  /*03f0*/  MUFU.RCP R10, R9 ;  /* 0x00000009000a7308 */ /* 0x000e240000001000 */
[----:B0-----:R-:W-:-:S04]  /*0400*/  FFMA R11, R9, R10, -1 ;  /* 0xbf800000090b7423 */ /* 0x001fc8000000000a */
[----:B------:R-:W-:-:S04]  /*0410*/  FADD.FTZ R11, -R11, -RZ ;  /* 0x800000ff0b0b7221 */ /* 0x000fc80000010100 */
[CCC-:B------:R-:W-:Y:S01]  /*0420*/  FFMA.RM R12, R10.reuse, R11.reuse, R10.reuse ;  /* 0x0000000b0a0c7223 */ /* 0x1c0fe2000000400a */
[----:B------:R-:W-:-:S04]  /*0430*/  FFMA.RP R11, R10, R11, R10 ;  /* 0x0000000b0a0b7223 */ /* 0x000fc8000000800a */
[C---:B------:R-:W-:Y:S02]  /*0440*/  LOP3.LUT R10, R12.reuse, 0x7fffff, RZ, 0xc0, !PT ;  /* 0x007fffff0c0a7812 */ /* 0x040fe400078ec0ff */
[----:B------:R-:W-:Y:S02]  /*0450*/  FSETP.NEU.FTZ.AND P0, PT, R12, R11, PT ;  /* 0x0000000b0c00720b */ /* 0x000fe40003f1d000 */
[----:B------:R-:W-:Y:S02]  /*0460*/  LOP3.LUT R10, R10, 0x800000, RZ, 0xfc, !PT ;  /* 0x008000000a0a7812 */ /* 0x000fe400078efcff */
[----:B------:R-:W-:Y:S02]  /*0470*/  SEL R11, RZ, 0xffffffff, !P0 ;  /* 0xffffffffff0b7807 */ /* 0x000fe40004000000 */
[----:B------:R-:W-:Y:S02]  /*0480*/  LOP3.LUT R13, R13, R10, RZ, 0xc0, !PT ;  /* 0x0000000a0d0d7212 */ /* 0x000fe400078ec0ff */
[----:B------:R-:W-:-:S02]  /*0490*/  IADD3 R11, PT, PT, -R11, RZ, RZ ;  /* 0x000000ff0b0b7210 */ /* 0x000fc40007ffe1ff */
[-C--:B------:R-:W-:Y:S02]  /*04a0*/  SHF.R.U32.HI R13, RZ, R16.reuse, R13 ;  /* 0x00000010ff0d7219 */ /* 0x080fe4000001160d */
[----:B------:R-:W-:Y:S02]  /*04b0*/  LOP3.LUT P1, RZ, R11, R16, R10, 0xf8, !PT ;  /* 0x000000100bff7212 */ /* 0x000fe4000782f80a */
[C---:B------:R-:W-:Y:S02]  /*04c0*/  LOP3.LUT P0, RZ, R13.reuse, 0x1, RZ, 0xc0, !PT ;  /* 0x000000010dff7812 */ /* 0x040fe4000780c0ff */
[----:B------:R-:W-:-:S04]  /*04d0*/  LOP3.LUT P2, RZ, R13, 0x2, RZ, 0xc0, !PT ;  /* 0x000000020dff7812 */ /* 0x000fc8000784c0ff */
[----:B------:R-:W-:Y:S02]  /*04e0*/  PLOP3.LUT P0, PT, P0, P1, P2, 0xe0, 0x0 ;  /* 0x000000000000781c */ /* 0x000fe40000703c20 */
[----:B------:R-:W-:Y:S02]  /*04f0*/  LOP3.LUT P1, RZ, R0, 0x7fffff, RZ, 0xc0, !PT ;  /* 0x007fffff00ff7812 */ /* 0x000fe4000782c0ff */
[----:B------:R-:W-:-:S05]  /*0500*/  SEL R9, RZ, 0x1, !P0 ;  /* 0x00000001ff097807 */ /* 0x000fca0004000000 */
[----:B------:R-:W-:-:S05]  /*0510*/  IMAD.MOV R9, RZ, RZ, -R9 ;  /* 0x000000ffff097224 */ /* 0x000fca00078e0a09 */
[----:B------:R-:W-:Y:S02]  /*0520*/  ISETP.GE.AND P0, PT, R9, RZ, PT ;  /* 0x000000ff0900720c */ /* 0x000fe40003f06270 */
[----:B------:R-:W-:-:S04]  /*0530*/  IADD3 R9, PT, PT, R14, -0xfc, RZ ;  /* 0xffffff040e097810 */ /* 0x000fc80007ffe0ff */
[----:B------:R-:W-:-:S07]  /*0540*/  SHF.R.U32.HI R9, RZ, R9, R10 ;  /* 0x00000009ff097219 */ /* 0x000fce000001160a */
[----:B------:R-:W-:-:S05]  /*0550*/  @!P0 VIADD R9, R9, 0x1 ;  /* 0x0000000109098836 */ /* 0x000fca0000000000 */
[----:B------:R-:W-:-:S04]  /*0560*/  @!P1 SHF.L.U32 R9, R9, 0x1, RZ ;  /* 0x0000000109099819 */ /* 0x000fc800000006ff */
[----:B------:R-:W-:Y:S01]  /*0570*/  LOP3.LUT R9, R9, 0x80000000, R0, 0xf8, !PT ;  /* 0x8000000009097812 */ /* 0x000fe200078ef800 */
[----:B------:R-:W-:Y:S06]  /*0580*/  BRA `(.L_x_4) ;  /* 0x0000000000047947 */ /* 0x000fec0003800000 */
.L_x_5:
[----:B------:R2:W3:Y:S02]  /*0590*/  MUFU.RCP R9, R0 ;  /* 0x0000000000097308 */ /* 0x0004e40000001000 */
.L_x_4:
[----:B0123--:R-:W-:Y:S01]  /*05a0*/  IMAD.MOV.U32 R0, RZ, RZ, R9 ;  /* 0x000000ffff007224 */ /* 0x00ffe200078e0009 */
[----:B------:R-:W-:-:S04]  /*05b0*/  MOV R9, 0x0 ;  /* 0x0000000000097802 */ /* 0x000fc80000000f00 */
[----:B------:R-:W-:Y:S05]  /*05c0*/  RET.REL.NODEC R8 `(sigmoidDerivative) ;  /* 0xfffffff8088c7950 */ /* 0x000fea0003c3ffff */
.L_x_6:
[----:B------:R-:W-:-:S00]  /*05d0*/  BRA `(.L_x_6) ;  /* 0xfffffffc00fc7947 */ /* 0x000fc0000383ffff */
[----:B------:R-:W-:-:S00]  /*05e0*/  NOP ;  /* 0x0000000000007918 */ /* 0x000fc00000000000 */
        /* <DEDUP_REMOVED lines=9> */
.L_x_18:


//--------------------- .text.reluDerivative      --------------------------
	.section	.text.reluDerivative,"ax",@progbits
	.align	128
        .global         reluDerivative
        .type           reluDerivative,@function
        .size           reluDerivative,(.L_x_21 - reluDerivative)
        .other          reluDerivative,@"STO_CUDA_ENTRY STV_DEFAULT"
reluDerivative:
.text.reluDerivative:
[----:B------:R-:W-:Y:S08]  /*0000*/  LDC R1, c[0x0][0x37c] ;  /* 0x0000df00ff017b82 */ /* 0x000ff00000000800 */
[----:B------:R-:W0:Y:S08]  /*0010*/  S2UR UR4, SR_CTAID.X ;  /* 0x00000000000479c3 */ /* 0x000e300000002500 */
[----:B------:R-:W0:Y:S02]  /*0020*/  LDC R8, c[0x0][0x380] ;  /* 0x0000e000ff087b82 */ /* 0x000e240000000800 */
[----:B0-----:R-:W-:-:S13]  /*0030*/  ISETP.LE.AND P0, PT, R8, UR4, PT ;  /* 0x0000000408007c0c */ /* 0x001fda000bf03270 */
[----:B------:R-:W-:Y:S05]  /*0040*/  @P0 EXIT ;  /* 0x000000000000094d */ /* 0x000fea0003800000 */
[----:B------:R-:W0:Y:S01]  /*0050*/  LDC R6, c[0x0][0x370] ;  /* 0x0000dc00ff067b82 */ /* 0x000e220000000800 */
[----:B------:R-:W-:Y:S01]  /*0060*/  IMAD.U32 R7, RZ, RZ, UR4 ;  /* 0x00000004ff077e24 */ /* 0x000fe2000f8e00ff */
[----:B------:R-:W1:Y:S06]  /*0070*/  LDCU.64 UR6, c[0x0][0x358] ;  /* 0x00006b00ff0677ac */ /* 0x000e6c0008000a00 */
[----:B------:R-:W2:Y:S02]  /*0080*/  LDC.64 R4, c[0x0][0x388] ;  /* 0x0000e200ff047b82 */ /* 0x000ea40000000a00 */
.L_x_7:
[----:B--23--:R-:W-:-:S05]  /*0090*/  IMAD.WIDE R2, R7, 0x4, R4 ;  /* 0x0000000407027825 */ /* 0x00cfca00078e0204 */
[----:B-1----:R-:W2:Y:S01]  /*00a0*/  LDG.E R0, desc[UR6][R2.64] ;  /* 0x0000000602007981 */ /* 0x002ea2000c1e1900 */
[----:B0-----:R-:W-:-:S05]  /*00b0*/  IMAD.IADD R7, R6, 0x1, R7 ;  /* 0x0000000106077824 */ /* 0x001fca00078e0207 */
[----:B------:R-:W-:Y:S02]  /*00c0*/  ISETP.GE.AND P0, PT, R7, R8, PT ;  /* 0x000000080700720c */ /* 0x000fe40003f06270 */
[----:B--2---:R-:W-:-:S05]  /*00d0*/  FSET.BF.GTU.AND R9, R0, RZ, PT ;  /* 0x000000ff0009720a */ /* 0x004fca000380c000 */
[----:B------:R3:W-:Y:S06]  /*00e0*/  STG.E desc[UR6][R2.64], R9 ;  /* 0x0000000902007986 */ /* 0x0007ec000c101906 */
[----:B------:R-:W-:Y:S05]  /*00f0*/  @!P0 BRA `(.L_x_7) ;  /* 0xfffffffc00e48947 */ /* 0x000fea000383ffff */
[----:B------:R-:W-:Y:S05]  /*0100*/  EXIT ;  /* 0x000000000000794d */ /* 0x000fea0003800000 */
.L_x_8:
        /* <DEDUP_REMOVED lines=15> */
.L_x_21:


//--------------------- .text.sigmoid             --------------------------
	.section	.text.sigmoid,"ax",@progbits
	.align	128
        .global         sigmoid
        .type           sigmoid,@function
        .size           sigmoid,(.L_x_19 - sigmoid)
        .other          sigmoid,@"STO_CUDA_ENTRY STV_DEFAULT"
sigmoid:
.text.sigmoid:
        /* <DEDUP_REMOVED lines=10> */
.L_x_11:
        /* <DEDUP_REMOVED lines=19> */
[----:B------:R-:W-:Y:S05]  /*01d0*/  CALL.REL.NOINC `($__internal_1_$__cuda_sm20_rcp_rn_f32_slowpath) ;  /* 0x0000000000247944 */ /* 0x000fea0003c00000 */
[----:B------:R-:W-:Y:S01]  /*01e0*/  IMAD.MOV.U32 R9, RZ, RZ, R0 ;  /* 0x000000ffff097224 */ /* 0x000fe200078e0000 */
[----:B------:R-:W-:Y:S06]  /*01f0*/  BRA `(.L_x_10) ;  /* 0x0000000000107947 */ /* 0x000fec0003800000 */
.L_x_9:
[----:B------:R-:W0:Y:S02]  /*0200*/  MUFU.RCP R9, R10 ;  /* 0x0000000a00097308 */ /* 0x000e240000001000 */
[----:B0-----:R-:W-:-:S04]  /*0210*/  FFMA R0, R10, R9, -1 ;  /* 0xbf8000000a007423 */ /* 0x001fc80000000009 */
[----:B------:R-:W-:-:S04]  /*0220*/  FADD.FTZ R0, -R0, -RZ ;  /* 0x800000ff00007221 */ /* 0x000fc80000010100 */
[----:B------:R-:W-:-:S07]  /*0230*/  FFMA R9, R9, R0, R9 ;  /* 0x0000000009097223 */ /* 0x000fce0000000009 */
.L_x_10:
[----:B------:R4:W-:Y:S01]  /*0240*/  STG.E desc[UR6][R4.64], R9 ;  /* 0x0000000904007986 */ /* 0x0009e2000c101906 */
[----:B------:R-:W-:Y:S05]  /*0250*/  @!P3 BRA `(.L_x_11) ;  /* 0xfffffffc0090b947 */ /* 0x000fea000383ffff */
[----:B------:R-:W-:Y:S05]  /*0260*/  EXIT ;  /* 0x000000000000794d */ /* 0x000fea0003800000 */
        .weak           $__internal_1_$__cuda_sm20_rcp_rn_f32_slowpath
        .type           $__internal_1_$__cuda_sm20_rcp_rn_f32_slowpath,@function
        .size           $__internal_1_$__cuda_sm20_rcp_rn_f32_slowpath,(.L_x_19 - $__internal_1_$__cuda_sm20_rcp_rn_f32_slowpath)
$__internal_1_$__cuda_sm20_rcp_rn_f32_slowpath:
[----:B------:R-:W-:-:S05]  /*0270*/  IMAD.SHL.U32 R0, R10, 0x2, RZ ;  /* 0x000000020a007824 */ /* 0x000fca00078e00ff */
[----:B------:R-:W-:Y:S02]  /*0280*/  SHF.R.U32.HI R14, RZ, 0x18, R0 ;  /* 0x00000018ff0e7819 */ /* 0x000fe40000011600 */
[----:B------:R-:W-:Y:S02]  /*0290*/  MOV R0, R10 ;  /* 0x0000000a00007202 */ /* 0x000fe40000000f00 */
[----:B------:R-:W-:-:S13]  /*02a0*/  ISETP.NE.U32.AND P0, PT, R14, RZ, PT ;  /* 0x000000ff0e00720c */ /* 0x000fda0003f05070 */
[----:B------:R-:W-:Y:S05]  /*02b0*/  @P0 BRA `(.L_x_12) ;  /* 0x00000000002c0947 */ /* 0x000fea0003800000 */
[----:B------:R-:W-:-:S05]  /*02c0*/  IMAD.SHL.U32 R9, R0, 0x2, RZ ;  /* 0x0000000200097824 */ /* 0x000fca00078e00ff */
        /* <DEDUP_REMOVED lines=10> */
.L_x_12:
[----:B------:R-:W-:-:S05]  /*0370*/  VIADD R16, R14, 0xffffff03 ;  /* 0xffffff030e107836 */ /* 0x000fca0000000000 */
[----:B------:R-:W-:-:S13]  /*0380*/  ISETP.GT.U32.AND P0, PT, R16, 0x1, PT ;  /* 0x000000011000780c */ /* 0x000fda0003f04070 */
[----:B------:R-:W-:Y:S05]  /*0390*/  @P0 BRA `(.L_x_14) ;  /* 0x0000000000780947 */ /* 0x000fea0003800000 */
[----:B------:R-:W-:Y:S01]  /*03a0*/  LOP3.LUT R9, R0, 0x7fffff, RZ, 0xc0, !PT ;  /* 0x007fffff00097812 */ /* 0x000fe200078ec0ff */
[----:B------:R-:W-:-:S03]  /*03b0*/  HFMA2 R13, -RZ, RZ, 0, 1.78813934326171875e-07 ;  /* 0x00000003ff0d7431 */ /* 0x000fc600000001ff */
[----:B------:R-:W-:-:S04]  /*03c0*/  LOP3.LUT R9, R9, 0x3f800000, RZ, 0xfc, !PT ;  /* 0x3f80000009097812 */ /* 0x000fc800078efcff */
[----:B------:R-:W0:Y:S01]  /*03d0*/  MUFU.RCP R10, R9 ;  /* 0x00000009000a7308 */ /* 0x000e220000001000 */
[----:B------:R-:W-:Y:S01]  /*03e0*/  SHF.L.U32 R13, R13, R16, RZ ;  /* 0x000000100d0d7219 */ /* 0x000fe200000006ff */
        /* <DEDUP_REMOVED lines=8> */
[----:B------:R-:W-:-:S03]  /*0470*/  LOP3.LUT R13, R13, R10, RZ, 0xc0, !PT ;  /* 0x0000000a0d0d7212 */ /* 0x000fc600078ec0ff */
[----:B------:R-:W-:Y:S01]  /*0480*/  IMAD.MOV R11, RZ, RZ, -R11 ;  /* 0x000000ffff0b7224 */ /* 0x000fe200078e0a0b */
[----:B------:R-:W-:-:S04]  /*0490*/  SHF.R.U32.HI R13, RZ, R16, R13 ;  /* 0x00000010ff0d7219 */ /* 0x000fc8000001160d */
        /* <DEDUP_REMOVED lines=14> */
.L_x_14:
[----:B------:R2:W3:Y:S02]  /*0580*/  MUFU.RCP R9, R0 ;  /* 0x0000000000097308 */ /* 0x0004e40000001000 */
.L_x_13:
[----:B0123--:R-:W-:Y:S01]  /*0590*/  IMAD.MOV.U32 R0, RZ, RZ, R9 ;  /* 0x000000ffff007224 */ /* 0x00ffe200078e0009 */
[----:B------:R-:W-:-:S04]  /*05a0*/  MOV R9, 0x0 ;  /* 0x0000000000097802 */ /* 0x000fc80000000f00 */
[----:B------:R-:W-:Y:S05]  /*05b0*/  RET.REL.NODEC R8 `(sigmoid) ;  /* 0xfffffff808907950 */ /* 0x000fea0003c3ffff */
.L_x_15:
        /* <DEDUP_REMOVED lines=12> */
.L_x_19:


//--------------------- .text.relu                --------------------------
	.section	.text.relu,"ax",@progbits
	.align	128
        .global         relu
        .type           relu,@function
        .size           relu,(.L_x_23 - relu)
        .other          relu,@"STO_CUDA_ENTRY STV_DEFAULT"
relu:
.text.relu:
        /* <DEDUP_REMOVED lines=10> */
.L_x_16:
[----:B---3--:R-:W-:-:S05]  /*00a0*/  IMAD.WIDE R4, R7, 0x4, R2 ;  /* 0x0000000407047825 */ /* 0x008fca00078e0202 */
[----:B-1----:R-:W3:Y:S01]  /*00b0*/  LDG.E R6, desc[UR6][R4.64] ;  /* 0x0000000604067981 */ /* 0x002ee2000c1e1900 */
[----:B0-----:R-:W-:Y:S01]  /*00c0*/  IMAD.IADD R7, R0, 0x1, R7 ;  /* 0x0000000100077824 */ /* 0x001fe200078e0207 */
[----:B---3--:R-:W-:-:S13]  /*00d0*/  FSETP.GEU.AND P0, PT, R6, RZ, PT ;  /* 0x000000ff0600720b */ /* 0x008fda0003f0e000 */
[----:B------:R4:W-:Y:S01]  /*00e0*/  @!P0 STG.E desc[UR6][R4.64], RZ ;  /* 0x000000ff04008986 */ /* 0x0009e2000c101906 */
[----:B--2---:R-:W-:-:S13]  /*00f0*/  ISETP.GE.AND P0, PT, R7, UR5, PT ;  /* 0x0000000507007c0c */ /* 0x004fda000bf06270 */
[----:B----4-:R-:W-:Y:S05]  /*0100*/  @!P0 BRA `(.L_x_16) ;  /* 0xfffffffc00e48947 */ /* 0x010fea000383ffff */
[----:B------:R-:W-:Y:S05]  /*0110*/  EXIT ;  /* 0x000000000000794d */ /* 0x000fea0003800000 */
.L_x_17:
        /* <DEDUP_REMOVED lines=14> */
.L_x_23:


//--------------------- .nv.shared.reserved.0     --------------------------
	.section	.nv.shared.reserved.0,"aw",@nobits
	.weak		__nv_reservedSMEM_offset_0_alias
	.size		__nv_reservedSMEM_offset_0_alias, 0, 64
	.other		__nv_reservedSMEM_offset_0_alias,@"STO_CUDA_RESERVED_SHARED STV_DEFAULT"
__nv_reservedSMEM_offset_0_alias:
	.zero		0
	.zero		64


//--------------------- .nv.constant0.sigmoidDerivative --------------------------
	.section	.nv.constant0.sigmoidDerivative,"a",@progbits
	.sectionflags	@""
	.align	4
.nv.constant0.sigmoidDerivative:
	.zero		912


//--------------------- .nv.constant0.reluDerivative --------------------------
	.section	.nv.constant0.reluDerivative,"a",@progbits
	.sectionflags	@""
	.align	4
.nv.constant0.reluDerivative:
	.zero		912


//--------------------- .nv.constant0.sigmoid     --------------------------
	.section	.nv.constant0.sigmoid,"a",@progbits
	.sectionflags	@""
	.align	4
.nv.constant0.sigmoid:
	.zero		912


//--------------------- .nv.constant0.relu        --------------------------
	.section	.nv.constant0.relu,"a",@progbits
	.sectionflags	@""
	.align	4
.nv.constant0.relu:
	.zero		912


//--------------------- SYMBOLS --------------------------

	.type		.nv.reservedSmem.offset0,@object
	.size		.nv.reservedSmem.offset0,0x4
